//
// Generated by NVIDIA NVVM Compiler
//
// Compiler Build ID: CL-36424714
// Cuda compilation tools, release 13.0, V13.0.88
// Based on NVVM 20.0.0
//

.version 9.0
.target sm_100
.address_size 64

	// .globl	_Z15baselineReversePii
// _ZZ15baselineReversePiiE1s has been demoted

.visible .entry _Z15baselineReversePii(
	.param .u64 .ptr .align 1 _Z15baselineReversePii_param_0,
	.param .u32 _Z15baselineReversePii_param_1
)
{
	.reg .b32 	%r<10>;
	.reg .b64 	%rd<7>;
	// demoted variable
	.shared .align 4 .b8 _ZZ15baselineReversePiiE1s[256];
	ld.param.u64 	%rd1, [_Z15baselineReversePii_param_0];
	ld.param.u32 	%r1, [_Z15baselineReversePii_param_1];
	cvta.to.global.u64 	%rd2, %rd1;
	mov.u32 	%r2, %tid.x;
	mul.wide.u32 	%rd3, %r2, 4;
	add.s64 	%rd4, %rd2, %rd3;
	ld.global.u32 	%r3, [%rd4];
	shl.b32 	%r4, %r2, 2;
	mov.u32 	%r5, _ZZ15baselineReversePiiE1s;
	add.s32 	%r6, %r5, %r4;
	st.shared.u32 	[%r6], %r3;
	bar.sync 	0;
	ld.shared.u32 	%r7, [%r6];
	not.b32 	%r8, %r2;
	add.s32 	%r9, %r1, %r8;
	mul.wide.s32 	%rd5, %r9, 4;
	add.s64 	%rd6, %rd2, %rd5;
	st.global.u32 	[%rd6], %r7;
	bar.sync 	0;
	ret;

}
	// .globl	_Z16coalescedReversePii
.visible .entry _Z16coalescedReversePii(
	.param .u64 .ptr .align 1 _Z16coalescedReversePii_param_0,
	.param .u32 _Z16coalescedReversePii_param_1
)
{


	ret;

}
	// .globl	_Z14dynamicReversePii
.visible .entry _Z14dynamicReversePii(
	.param .u64 .ptr .align 1 _Z14dynamicReversePii_param_0,
	.param .u32 _Z14dynamicReversePii_param_1
)
{


	ret;

}


// ===== COMPILED SASS (sm_100) =====

	.target	sm_100

	.elftype	@"ET_EXEC"


//--------------------- .note.nv.tkinfo           --------------------------
	.section	.note.nv.tkinfo,"",@"SHT_NOTE"
	.sectionflags	@"SHF_NOTE_NV_TKINFO"
	.tkinfo
        /*0018*/ 	.word	0x00000002
        /*0030*/ 	.string	""
        /*0030*/ 	.string	"ptxas"
        /*0030*/ 	.string	"Cuda compilation tools, release 13.0, V13.0.88"
        /*0030*/ 	.string	"Build cuda_13.0.r13.0/compiler.36424714_0"
        /*0030*/ 	.string	"-arch sm_100 -m 64 "



//--------------------- .note.nv.cuinfo           --------------------------
	.section	.note.nv.cuinfo,"",@"SHT_NOTE"
	.sectionflags	@"SHF_NOTE_NV_CUINFO"
        /*0018*/ 	.short	0x0002
        /*001a*/ 	.short	0x0064
        /*001c*/ 	.short	0x0082
	.zero		2


//--------------------- .nv.info                  --------------------------
	.section	.nv.info,"",@"SHT_CUDA_INFO"
	.align	4


	//----- nvinfo : EIATTR_REGCOUNT
	.align		4
        /*0000*/ 	.byte	0x04, 0x2f
        /*0002*/ 	.short	(.L_1 - .L_0)
	.align		4
.L_0:
        /*0004*/ 	.word	index@(_Z15baselineReversePii)
        /*0008*/ 	.word	0x0000000e


	//----- nvinfo : EIATTR_FRAME_SIZE
	.align		4
.L_1:
        /*000c*/ 	.byte	0x04, 0x11
        /*000e*/ 	.short	(.L_3 - .L_2)
	.align		4
.L_2:
        /*0010*/ 	.word	index@(_Z15baselineReversePii)
        /*0014*/ 	.word	0x00000000


	//----- nvinfo : EIATTR_REGCOUNT
	.align		4
.L_3:
        /*0018*/ 	.byte	0x04, 0x2f
        /*001a*/ 	.short	(.L_5 - .L_4)
	.align		4
.L_4:
        /*001c*/ 	.word	index@(_Z16coalescedReversePii)
        /*0020*/ 	.word	0x00000004


	//----- nvinfo : EIATTR_FRAME_SIZE
	.align		4
.L_5:
        /*0024*/ 	.byte	0x04, 0x11
        /*0026*/ 	.short	(.L_7 - .L_6)
	.align		4
.L_6:
        /*0028*/ 	.word	index@(_Z16coalescedReversePii)
        /*002c*/ 	.word	0x00000000


	//----- nvinfo : EIATTR_REGCOUNT
	.align		4
.L_7:
        /*0030*/ 	.byte	0x04, 0x2f
        /*0032*/ 	.short	(.L_9 - .L_8)
	.align		4
.L_8:
        /*0034*/ 	.word	index@(_Z14dynamicReversePii)
        /*0038*/ 	.word	0x00000004


	//----- nvinfo : EIATTR_FRAME_SIZE
	.align		4
.L_9:
        /*003c*/ 	.byte	0x04, 0x11
        /*003e*/ 	.short	(.L_11 - .L_10)
	.align		4
.L_10:
        /*0040*/ 	.word	index@(_Z14dynamicReversePii)
        /*0044*/ 	.word	0x00000000


	//----- nvinfo : EIATTR_MIN_STACK_SIZE
	.align		4
.L_11:
        /*0048*/ 	.byte	0x04, 0x12
        /*004a*/ 	.short	(.L_13 - .L_12)
	.align		4
.L_12:
        /*004c*/ 	.word	index@(_Z14dynamicReversePii)
        /*0050*/ 	.word	0x00000000


	//----- nvinfo : EIATTR_MIN_STACK_SIZE
	.align		4
.L_13:
        /*0054*/ 	.byte	0x04, 0x12
        /*0056*/ 	.short	(.L_15 - .L_14)
	.align		4
.L_14:
        /*0058*/ 	.word	index@(_Z16coalescedReversePii)
        /*005c*/ 	.word	0x00000000


	//----- nvinfo : EIATTR_MIN_STACK_SIZE
	.align		4
.L_15:
        /*0060*/ 	.byte	0x04, 0x12
        /*0062*/ 	.short	(.L_17 - .L_16)
	.align		4
.L_16:
        /*0064*/ 	.word	index@(_Z15baselineReversePii)
        /*0068*/ 	.word	0x00000000
.L_17:


//--------------------- .nv.compat                --------------------------
	.section	.nv.compat,"",@"SHT_CUDA_COMPAT_INFO"
	.align	4
        /*0000*/ 	.byte	0x02, 0x09, 0x00, 0x00, 0x02, 0x02, 0x01, 0x00, 0x02, 0x05, 0x05, 0x00, 0x03, 0x07, 0x01, 0x01
        /*0010*/ 	.byte	0x02, 0x03, 0x00, 0x00, 0x02, 0x06, 0x01, 0x00, 0x04, 0x0b, 0x08, 0x00, 0x09, 0x00, 0x00, 0x00
        /*0020*/ 	.byte	0x00, 0x00, 0x00, 0x00


//--------------------- .nv.info._Z14dynamicReversePii --------------------------
	.section	.nv.info._Z14dynamicReversePii,"",@"SHT_CUDA_INFO"
	.sectionflags	@""
	.align	4


	//----- nvinfo : EIATTR_CUDA_API_VERSION
	.align		4
        /*0000*/ 	.byte	0x04, 0x37
        /*0002*/ 	.short	(.L_19 - .L_18)
.L_18:
        /*0004*/ 	.word	0x00000082


	//----- nvinfo : EIATTR_KPARAM_INFO
	.align		4
.L_19:
        /*0008*/ 	.byte	0x04, 0x17
        /*000a*/ 	.short	(.L_21 - .L_20)
.L_20:
        /*000c*/ 	.word	0x00000000
        /*0010*/ 	.short	0x0001
        /*0012*/ 	.short	0x0008
        /*0014*/ 	.byte	0x00, 0xf0, 0x11, 0x00


	//----- nvinfo : EIATTR_KPARAM_INFO
	.align		4
.L_21:
        /*0018*/ 	.byte	0x04, 0x17
        /*001a*/ 	.short	(.L_23 - .L_22)
.L_22:
        /*001c*/ 	.word	0x00000000
        /*0020*/ 	.short	0x0000
        /*0022*/ 	.short	0x0000
        /*0024*/ 	.byte	0x00, 0xf5, 0x21, 0x00


	//----- nvinfo : EIATTR_SPARSE_MMA_MASK
	.align		4
.L_23:
        /*0028*/ 	.byte	0x03, 0x50
        /*002a*/ 	.short	0x0000


	//----- nvinfo : EIATTR_MAXREG_COUNT
	.align		4
        /*002c*/ 	.byte	0x03, 0x1b
        /*002e*/ 	.short	0x00ff


	//----- nvinfo : EIATTR_MERCURY_ISA_VERSION
	.align		4
        /*0030*/ 	.byte	0x03, 0x5f
        /*0032*/ 	.short	0x0101


	//----- nvinfo : EIATTR_VRC_CTA_INIT_COUNT
	.align		4
        /*0034*/ 	.byte	0x02, 0x4a
	.zero		1
	.zero		1


	//----- nvinfo : EIATTR_EXIT_INSTR_OFFSETS
	.align		4
        /*0038*/ 	.byte	0x04, 0x1c
        /*003a*/ 	.short	(.L_25 - .L_24)


	//   ....[0]....
.L_24:
        /*003c*/ 	.word	0x00000010


	//----- nvinfo : EIATTR_CBANK_PARAM_SIZE
	.align		4
.L_25:
        /*0040*/ 	.byte	0x03, 0x19
        /*0042*/ 	.short	0x000c


	//----- nvinfo : EIATTR_PARAM_CBANK
	.align		4
        /*0044*/ 	.byte	0x04, 0x0a
        /*0046*/ 	.short	(.L_27 - .L_26)
	.align		4
.L_26:
        /*0048*/ 	.word	index@(.nv.constant0._Z14dynamicReversePii)
        /*004c*/ 	.short	0x0380
        /*004e*/ 	.short	0x000c


	//----- nvinfo : EIATTR_SW_WAR
	.align		4
.L_27:
        /*0050*/ 	.byte	0x04, 0x36
        /*0052*/ 	.short	(.L_29 - .L_28)
.L_28:
        /*0054*/ 	.word	0x00000008
.L_29:


//--------------------- .nv.info._Z16coalescedReversePii --------------------------
	.section	.nv.info._Z16coalescedReversePii,"",@"SHT_CUDA_INFO"
	.sectionflags	@""
	.align	4


	//----- nvinfo : EIATTR_CUDA_API_VERSION
	.align		4
        /*0000*/ 	.byte	0x04, 0x37
        /*0002*/ 	.short	(.L_31 - .L_30)
.L_30:
        /*0004*/ 	.word	0x00000082


	//----- nvinfo : EIATTR_KPARAM_INFO
	.align		4
.L_31:
        /*0008*/ 	.byte	0x04, 0x17
        /*000a*/ 	.short	(.L_33 - .L_32)
.L_32:
        /*000c*/ 	.word	0x00000000
        /*0010*/ 	.short	0x0001
        /*0012*/ 	.short	0x0008
        /*0014*/ 	.byte	0x00, 0xf0, 0x11, 0x00


	//----- nvinfo : EIATTR_KPARAM_INFO
	.align		4
.L_33:
        /*0018*/ 	.byte	0x04, 0x17
        /*001a*/ 	.short	(.L_35 - .L_34)
.L_34:
        /*001c*/ 	.word	0x00000000
        /*0020*/ 	.short	0x0000
        /*0022*/ 	.short	0x0000
        /*0024*/ 	.byte	0x00, 0xf5, 0x21, 0x00


	//----- nvinfo : EIATTR_SPARSE_MMA_MASK
	.align		4
.L_35:
        /*0028*/ 	.byte	0x03, 0x50
        /*002a*/ 	.short	0x0000


	//----- nvinfo : EIATTR_MAXREG_COUNT
	.align		4
        /*002c*/ 	.byte	0x03, 0x1b
        /*002e*/ 	.short	0x00ff


	//----- nvinfo : EIATTR_MERCURY_ISA_VERSION
	.align		4
        /*0030*/ 	.byte	0x03, 0x5f
        /*0032*/ 	.short	0x0101


	//----- nvinfo : EIATTR_VRC_CTA_INIT_COUNT
	.align		4
        /*0034*/ 	.byte	0x02, 0x4a
	.zero		1
	.zero		1


	//----- nvinfo : EIATTR_EXIT_INSTR_OFFSETS
	.align		4
        /*0038*/ 	.byte	0x04, 0x1c
        /*003a*/ 	.short	(.L_37 - .L_36)


	//   ....[0]....
.L_36:
        /*003c*/ 	.word	0x00000010


	//----- nvinfo : EIATTR_CBANK_PARAM_SIZE
	.align		4
.L_37:
        /*0040*/ 	.byte	0x03, 0x19
        /*0042*/ 	.short	0x000c


	//----- nvinfo : EIATTR_PARAM_CBANK
	.align		4
        /*0044*/ 	.byte	0x04, 0x0a
        /*0046*/ 	.short	(.L_39 - .L_38)
	.align		4
.L_38:
        /*0048*/ 	.word	index@(.nv.constant0._Z16coalescedReversePii)
        /*004c*/ 	.short	0x0380
        /*004e*/ 	.short	0x000c


	//----- nvinfo : EIATTR_SW_WAR
	.align		4
.L_39:
        /*0050*/ 	.byte	0x04, 0x36
        /*0052*/ 	.short	(.L_41 - .L_40)
.L_40:
        /*0054*/ 	.word	0x00000008
.L_41:


//--------------------- .nv.info._Z15baselineReversePii --------------------------
	.section	.nv.info._Z15baselineReversePii,"",@"SHT_CUDA_INFO"
	.sectionflags	@""
	.align	4


	//----- nvinfo : EIATTR_CUDA_API_VERSION
	.align		4
        /*0000*/ 	.byte	0x04, 0x37
        /*0002*/ 	.short	(.L_43 - .L_42)
.L_42:
        /*0004*/ 	.word	0x00000082


	//----- nvinfo : EIATTR_KPARAM_INFO
	.align		4
.L_43:
        /*0008*/ 	.byte	0x04, 0x17
        /*000a*/ 	.short	(.L_45 - .L_44)
.L_44:
        /*000c*/ 	.word	0x00000000
        /*0010*/ 	.short	0x0001
        /*0012*/ 	.short	0x0008
        /*0014*/ 	.byte	0x00, 0xf0, 0x11, 0x00


	//----- nvinfo : EIATTR_KPARAM_INFO
	.align		4
.L_45:
        /*0018*/ 	.byte	0x04, 0x17
        /*001a*/ 	.short	(.L_47 - .L_46)
.L_46:
        /*001c*/ 	.word	0x00000000
        /*0020*/ 	.short	0x0000
        /*0022*/ 	.short	0x0000
        /*0024*/ 	.byte	0x00, 0xf5, 0x21, 0x00


	//----- nvinfo : EIATTR_SPARSE_MMA_MASK
	.align		4
.L_47:
        /*0028*/ 	.byte	0x03, 0x50
        /*002a*/ 	.short	0x0000


	//----- nvinfo : EIATTR_MAXREG_COUNT
	.align		4
        /*002c*/ 	.byte	0x03, 0x1b
        /*002e*/ 	.short	0x00ff


	//----- nvinfo : EIATTR_NUM_BARRIERS
	.align		4
        /*0030*/ 	.byte	0x02, 0x4c
        /*0032*/ 	.byte	0x01
	.zero		1


	//----- nvinfo : EIATTR_MERCURY_ISA_VERSION
	.align		4
        /*0034*/ 	.byte	0x03, 0x5f
        /*0036*/ 	.short	0x0101


	//----- nvinfo : EIATTR_VRC_CTA_INIT_COUNT
	.align		4
        /*0038*/ 	.byte	0x02, 0x4a
	.zero		1
	.zero		1


	//----- nvinfo : EIATTR_EXIT_INSTR_OFFSETS
	.align		4
        /*003c*/ 	.byte	0x04, 0x1c
        /*003e*/ 	.short	(.L_49 - .L_48)


	//   ....[0]....
.L_48:
        /*0040*/ 	.word	0x00000130


	//----- nvinfo : EIATTR_CBANK_PARAM_SIZE
	.align		4
.L_49:
        /*0044*/ 	.byte	0x03, 0x19
        /*0046*/ 	.short	0x000c


	//----- nvinfo : EIATTR_PARAM_CBANK
	.align		4
        /*0048*/ 	.byte	0x04, 0x0a
        /*004a*/ 	.short	(.L_51 - .L_50)
	.align		4
.L_50:
        /*004c*/ 	.word	index@(.nv.constant0._Z15baselineReversePii)
        /*0050*/ 	.short	0x0380
        /*0052*/ 	.short	0x000c


	//----- nvinfo : EIATTR_SW_WAR
	.align		4
.L_51:
        /*0054*/ 	.byte	0x04, 0x36
        /*0056*/ 	.short	(.L_53 - .L_52)
.L_52:
        /*0058*/ 	.word	0x00000008
.L_53:


//--------------------- .nv.callgraph             --------------------------
	.section	.nv.callgraph,"",@"SHT_CUDA_CALLGRAPH"
	.align	4
	.sectionentsize	8
	.align		4
        /*0000*/ 	.word	0x00000000
	.align		4
        /*0004*/ 	.word	0xffffffff
	.align		4
        /*0008*/ 	.word	0x00000000
	.align		4
        /*000c*/ 	.word	0xfffffffe
	.align		4
        /*0010*/ 	.word	0x00000000
	.align		4
        /*0014*/ 	.word	0xfffffffd
	.align		4
        /*0018*/ 	.word	0x00000000
	.align		4
        /*001c*/ 	.word	0xfffffffc


//--------------------- .text._Z14dynamicReversePii --------------------------
	.section	.text._Z14dynamicReversePii,"ax",@progbits
	.align	128
        .global         _Z14dynamicReversePii
        .type           _Z14dynamicReversePii,@function
        .size           _Z14dynamicReversePii,(.L_x_3 - _Z14dynamicReversePii)
        .other          _Z14dynamicReversePii,@"STO_CUDA_ENTRY STV_DEFAULT"
_Z14dynamicReversePii:
.text._Z14dynamicReversePii:
[----:B------:R-:W-:Y:S01]  /*0000*/  LDC R1, c[0x0][0x37c] ;  /* 0x0000df00ff017b82 */ /* 0x000fe20000000800 */
[----:B------:R-:W-:Y:S05]  /*0010*/  EXIT ;  /* 0x000000000000794d */ /* 0x000fea0003800000 */
.L_x_0:
[----:B------:R-:W-:-:S00]  /*0020*/  BRA `(.L_x_0) ;  /* 0xfffffffc00fc7947 */ /* 0x000fc0000383ffff */
[----:B------:R-:W-:-:S00]  /*0030*/  NOP ;  /* 0x0000000000007918 */ /* 0x000fc00000000000 */
        /* <DEDUP_REMOVED lines=12> */
.L_x_3:


//--------------------- .text._Z16coalescedReversePii --------------------------
	.section	.text._Z16coalescedReversePii,"ax",@progbits
	.align	128
        .global         _Z16coalescedReversePii
        .type           _Z16coalescedReversePii,@function
        .size           _Z16coalescedReversePii,(.L_x_4 - _Z16coalescedReversePii)
        .other          _Z16coalescedReversePii,@"STO_CUDA_ENTRY STV_DEFAULT"
_Z16coalescedReversePii:
.text._Z16coalescedReversePii:
[----:B------:R-:W-:Y:S01]  /*0000*/  LDC R1, c[0x0][0x37c] ;  /* 0x0000df00ff017b82 */ /* 0x000fe20000000800 */
[----:B------:R-:W-:Y:S05]  /*0010*/  EXIT ;  /* 0x000000000000794d */ /* 0x000fea0003800000 */
.L_x_1:
        /* <DEDUP_REMOVED lines=14> */
.L_x_4:


//--------------------- .text._Z15baselineReversePii --------------------------
	.section	.text._Z15baselineReversePii,"ax",@progbits
	.align	128
        .global         _Z15baselineReversePii
        .type           _Z15baselineReversePii,@function
        .size           _Z15baselineReversePii,(.L_x_5 - _Z15baselineReversePii)
        .other          _Z15baselineReversePii,@"STO_CUDA_ENTRY STV_DEFAULT"
_Z15baselineReversePii:
.text._Z15baselineReversePii:
[----:B------:R-:W-:Y:S01]  /*0000*/  LDC R1, c[0x0][0x37c] ;  /* 0x0000df00ff017b82 */ /* 0x000fe20000000800 */
[----:B------:R-:W0:Y:S07]  /*0010*/  S2R R11, SR_TID.X ;  /* 0x00000000000b7919 */ /* 0x000e2e0000002100 */
[----:B------:R-:W0:Y:S01]  /*0020*/  LDC.64 R4, c[0x0][0x380] ;  /* 0x0000e000ff047b82 */ /* 0x000e220000000a00 */
[----:B------:R-:W1:Y:S01]  /*0030*/  LDCU.64 UR6, c[0x0][0x358] ;  /* 0x00006b00ff0677ac */ /* 0x000e620008000a00 */
[----:B0-----:R-:W-:-:S05]  /*0040*/  IMAD.WIDE.U32 R2, R11, 0x4, R4 ;  /* 0x000000040b027825 */ /* 0x001fca00078e0004 */
[----:B-1----:R0:W2:Y:S01]  /*0050*/  LDG.E R0, desc[UR6][R2.64] ;  /* 0x0000000602007981 */ /* 0x0020a2000c1e1900 */
[----:B------:R-:W1:Y:S01]  /*0060*/  S2UR UR5, SR_CgaCtaId ;  /* 0x00000000000579c3 */ /* 0x000e620000008800 */
[----:B------:R-:W-:Y:S01]  /*0070*/  UMOV UR4, 0x400 ;  /* 0x0000040000047882 */ /* 0x000fe20000000000 */
[----:B------:R-:W-:Y:S01]  /*0080*/  LOP3.LUT R6, RZ, R11, RZ, 0x33, !PT ;  /* 0x0000000bff067212 */ /* 0x000fe200078e33ff */
[----:B-1----:R-:W-:-:S06]  /*0090*/  ULEA UR4, UR5, UR4, 0x18 ;  /* 0x0000000405047291 */ /* 0x002fcc000f8ec0ff */
[----:B------:R-:W-:-:S05]  /*00a0*/  LEA R7, R11, UR4, 0x2 ;  /* 0x000000040b077c11 */ /* 0x000fca000f8e10ff */
[----:B------:R-:W1:Y:S02]  /*00b0*/  LDCU UR4, c[0x0][0x388] ;  /* 0x00007100ff0477ac */ /* 0x000e640008000800 */
[----:B-1----:R-:W-:-:S05]  /*00c0*/  IADD3 R11, PT, PT, R6, UR4, RZ ;  /* 0x00000004060b7c10 */ /* 0x002fca000fffe0ff */
[----:B0-----:R-:W-:Y:S01]  /*00d0*/  IMAD.WIDE R2, R11, 0x4, R4 ;  /* 0x000000040b027825 */ /* 0x001fe200078e0204 */
[----:B--2---:R-:W-:Y:S01]  /*00e0*/  STS [R7], R0 ;  /* 0x0000000007007388 */ /* 0x004fe20000000800 */
[----:B------:R-:W-:Y:S06]  /*00f0*/  BAR.SYNC.DEFER_BLOCKING 0x0 ;  /* 0x0000000000007b1d */ /* 0x000fec0000010000 */
[----:B------:R-:W0:Y:S04]  /*0100*/  LDS R9, [R7] ;  /* 0x0000000007097984 */ /* 0x000e280000000800 */
[----:B0-----:R-:W-:Y:S01]  /*0110*/  STG.E desc[UR6][R2.64], R9 ;  /* 0x0000000902007986 */ /* 0x001fe2000c101906 */
[----:B------:R-:W-:Y:S06]  /*0120*/  BAR.SYNC.DEFER_BLOCKING 0x0 ;  /* 0x0000000000007b1d */ /* 0x000fec0000010000 */
[----:B------:R-:W-:Y:S05]  /*0130*/  EXIT ;  /* 0x000000000000794d */ /* 0x000fea0003800000 */
.L_x_2:
        /* <DEDUP_REMOVED lines=12> */
.L_x_5:


//--------------------- .nv.shared.reserved.0     --------------------------
	.section	.nv.shared.reserved.0,"aw",@nobits
	.weak		__nv_reservedSMEM_offset_0_alias
	.size		__nv_reservedSMEM_offset_0_alias, 0, 64
	.other		__nv_reservedSMEM_offset_0_alias,@"STO_CUDA_RESERVED_SHARED STV_DEFAULT"
__nv_reservedSMEM_offset_0_alias:
	.zero		0
	.zero		64


//--------------------- .nv.shared._Z15baselineReversePii --------------------------
	.section	.nv.shared._Z15baselineReversePii,"aw",@nobits
	.sectionflags	@""
	.align	4
.nv.shared._Z15baselineReversePii:
	.zero		1280


//--------------------- .nv.constant0._Z14dynamicReversePii --------------------------
	.section	.nv.constant0._Z14dynamicReversePii,"a",@progbits
	.sectionflags	@""
	.align	4
.nv.constant0._Z14dynamicReversePii:
	.zero		908


//--------------------- .nv.constant0._Z16coalescedReversePii --------------------------
	.section	.nv.constant0._Z16coalescedReversePii,"a",@progbits
	.sectionflags	@""
	.align	4
.nv.constant0._Z16coalescedReversePii:
	.zero		908


//--------------------- .nv.constant0._Z15baselineReversePii --------------------------
	.section	.nv.constant0._Z15baselineReversePii,"a",@progbits
	.sectionflags	@""
	.align	4
.nv.constant0._Z15baselineReversePii:
	.zero		908


//--------------------- SYMBOLS --------------------------

	.type		.nv.reservedSmem.offset0,@object
	.size		.nv.reservedSmem.offset0,0x4
	.type		.nv.reservedSmem.cap,@object
	.size		.nv.reservedSmem.cap,0x4
